//
// Generated by NVIDIA NVVM Compiler
//
// Compiler Build ID: CL-36424714
// Cuda compilation tools, release 13.0, V13.0.88
// Based on NVVM 20.0.0
//

.version 9.0
.target sm_100
.address_size 64

	// .globl	_Z4vaddPKfS0_Pfi

.visible .entry _Z4vaddPKfS0_Pfi(
	.param .u64 .ptr .align 1 _Z4vaddPKfS0_Pfi_param_0,
	.param .u64 .ptr .align 1 _Z4vaddPKfS0_Pfi_param_1,
	.param .u64 .ptr .align 1 _Z4vaddPKfS0_Pfi_param_2,
	.param .u32 _Z4vaddPKfS0_Pfi_param_3
)
{
	.reg .pred 	%p<2>;
	.reg .b32 	%r<5>;
	.reg .b32 	%f<4>;
	.reg .b64 	%rd<11>;

	ld.param.u64 	%rd1, [_Z4vaddPKfS0_Pfi_param_0];
	ld.param.u64 	%rd2, [_Z4vaddPKfS0_Pfi_param_1];
	ld.param.u64 	%rd3, [_Z4vaddPKfS0_Pfi_param_2];
	ld.param.u32 	%r2, [_Z4vaddPKfS0_Pfi_param_3];
	mov.u32 	%r3, %tid.x;
	mov.u32 	%r4, %ctaid.x;
	mad.lo.s32 	%r1, %r4, %r3, %r3;
	setp.ge.s32 	%p1, %r1, %r2;
	@%p1 bra 	$L__BB0_2;
	cvta.to.global.u64 	%rd4, %rd1;
	cvta.to.global.u64 	%rd5, %rd2;
	cvta.to.global.u64 	%rd6, %rd3;
	mul.wide.s32 	%rd7, %r1, 4;
	add.s64 	%rd8, %rd4, %rd7;
	ld.global.f32 	%f1, [%rd8];
	add.s64 	%rd9, %rd5, %rd7;
	ld.global.f32 	%f2, [%rd9];
	add.f32 	%f3, %f1, %f2;
	add.s64 	%rd10, %rd6, %rd7;
	st.global.f32 	[%rd10], %f3;
$L__BB0_2:
	ret;

}


// ===== COMPILED SASS (sm_100) =====

	.target	sm_100

	.elftype	@"ET_EXEC"


//--------------------- .note.nv.tkinfo           --------------------------
	.section	.note.nv.tkinfo,"",@"SHT_NOTE"
	.sectionflags	@"SHF_NOTE_NV_TKINFO"
	.tkinfo
        /*0018*/ 	.word	0x00000002
        /*0030*/ 	.string	""
        /*0030*/ 	.string	"ptxas"
        /*0030*/ 	.string	"Cuda compilation tools, release 13.0, V13.0.88"
        /*0030*/ 	.string	"Build cuda_13.0.r13.0/compiler.36424714_0"
        /*0030*/ 	.string	"-arch sm_100 -m 64 "



//--------------------- .note.nv.cuinfo           --------------------------
	.section	.note.nv.cuinfo,"",@"SHT_NOTE"
	.sectionflags	@"SHF_NOTE_NV_CUINFO"
        /*0018*/ 	.short	0x0002
        /*001a*/ 	.short	0x0064
        /*001c*/ 	.short	0x0082
	.zero		2


//--------------------- .nv.info                  --------------------------
	.section	.nv.info,"",@"SHT_CUDA_INFO"
	.align	4


	//----- nvinfo : EIATTR_REGCOUNT
	.align		4
        /*0000*/ 	.byte	0x04, 0x2f
        /*0002*/ 	.short	(.L_1 - .L_0)
	.align		4
.L_0:
        /*0004*/ 	.word	index@(_Z4vaddPKfS0_Pfi)
        /*0008*/ 	.word	0x0000000c


	//----- nvinfo : EIATTR_FRAME_SIZE
	.align		4
.L_1:
        /*000c*/ 	.byte	0x04, 0x11
        /*000e*/ 	.short	(.L_3 - .L_2)
	.align		4
.L_2:
        /*0010*/ 	.word	index@(_Z4vaddPKfS0_Pfi)
        /*0014*/ 	.word	0x00000000


	//----- nvinfo : EIATTR_MIN_STACK_SIZE
	.align		4
.L_3:
        /*0018*/ 	.byte	0x04, 0x12
        /*001a*/ 	.short	(.L_5 - .L_4)
	.align		4
.L_4:
        /*001c*/ 	.word	index@(_Z4vaddPKfS0_Pfi)
        /*0020*/ 	.word	0x00000000
.L_5:


//--------------------- .nv.compat                --------------------------
	.section	.nv.compat,"",@"SHT_CUDA_COMPAT_INFO"
	.align	4
        /*0000*/ 	.byte	0x02, 0x09, 0x00, 0x00, 0x02, 0x02, 0x01, 0x00, 0x02, 0x05, 0x05, 0x00, 0x03, 0x07, 0x01, 0x01
        /*0010*/ 	.byte	0x02, 0x03, 0x00, 0x00, 0x02, 0x06, 0x01, 0x00, 0x04, 0x0b, 0x08, 0x00, 0x09, 0x00, 0x00, 0x00
        /*0020*/ 	.byte	0x00, 0x00, 0x00, 0x00


//--------------------- .nv.info._Z4vaddPKfS0_Pfi --------------------------
	.section	.nv.info._Z4vaddPKfS0_Pfi,"",@"SHT_CUDA_INFO"
	.sectionflags	@""
	.align	4


	//----- nvinfo : EIATTR_CUDA_API_VERSION
	.align		4
        /*0000*/ 	.byte	0x04, 0x37
        /*0002*/ 	.short	(.L_7 - .L_6)
.L_6:
        /*0004*/ 	.word	0x00000082


	//----- nvinfo : EIATTR_KPARAM_INFO
	.align		4
.L_7:
        /*0008*/ 	.byte	0x04, 0x17
        /*000a*/ 	.short	(.L_9 - .L_8)
.L_8:
        /*000c*/ 	.word	0x00000000
        /*0010*/ 	.short	0x0003
        /*0012*/ 	.short	0x0018
        /*0014*/ 	.byte	0x00, 0xf0, 0x11, 0x00


	//----- nvinfo : EIATTR_KPARAM_INFO
	.align		4
.L_9:
        /*0018*/ 	.byte	0x04, 0x17
        /*001a*/ 	.short	(.L_11 - .L_10)
.L_10:
        /*001c*/ 	.word	0x00000000
        /*0020*/ 	.short	0x0002
        /*0022*/ 	.short	0x0010
        /*0024*/ 	.byte	0x00, 0xf5, 0x21, 0x00


	//----- nvinfo : EIATTR_KPARAM_INFO
	.align		4
.L_11:
        /*0028*/ 	.byte	0x04, 0x17
        /*002a*/ 	.short	(.L_13 - .L_12)
.L_12:
        /*002c*/ 	.word	0x00000000
        /*0030*/ 	.short	0x0001
        /*0032*/ 	.short	0x0008
        /*0034*/ 	.byte	0x00, 0xf5, 0x21, 0x00


	//----- nvinfo : EIATTR_KPARAM_INFO
	.align		4
.L_13:
        /*0038*/ 	.byte	0x04, 0x17
        /*003a*/ 	.short	(.L_15 - .L_14)
.L_14:
        /*003c*/ 	.word	0x00000000
        /*0040*/ 	.short	0x0000
        /*0042*/ 	.short	0x0000
        /*0044*/ 	.byte	0x00, 0xf5, 0x21, 0x00


	//----- nvinfo : EIATTR_SPARSE_MMA_MASK
	.align		4
.L_15:
        /*0048*/ 	.byte	0x03, 0x50
        /*004a*/ 	.short	0x0000


	//----- nvinfo : EIATTR_MAXREG_COUNT
	.align		4
        /*004c*/ 	.byte	0x03, 0x1b
        /*004e*/ 	.short	0x00ff


	//----- nvinfo : EIATTR_MERCURY_ISA_VERSION
	.align		4
        /*0050*/ 	.byte	0x03, 0x5f
        /*0052*/ 	.short	0x0101


	//----- nvinfo : EIATTR_VRC_CTA_INIT_COUNT
	.align		4
        /*0054*/ 	.byte	0x02, 0x4a
	.zero		1
	.zero		1


	//----- nvinfo : EIATTR_EXIT_INSTR_OFFSETS
	.align		4
        /*0058*/ 	.byte	0x04, 0x1c
        /*005a*/ 	.short	(.L_17 - .L_16)


	//   ....[0]....
.L_16:
        /*005c*/ 	.word	0x00000060


	//   ....[1]....
        /*0060*/ 	.word	0x00000120


	//----- nvinfo : EIATTR_CBANK_PARAM_SIZE
	.align		4
.L_17:
        /*0064*/ 	.byte	0x03, 0x19
        /*0066*/ 	.short	0x001c


	//----- nvinfo : EIATTR_PARAM_CBANK
	.align		4
        /*0068*/ 	.byte	0x04, 0x0a
        /*006a*/ 	.short	(.L_19 - .L_18)
	.align		4
.L_18:
        /*006c*/ 	.word	index@(.nv.constant0._Z4vaddPKfS0_Pfi)
        /*0070*/ 	.short	0x0380
        /*0072*/ 	.short	0x001c


	//----- nvinfo : EIATTR_SW_WAR
	.align		4
.L_19:
        /*0074*/ 	.byte	0x04, 0x36
        /*0076*/ 	.short	(.L_21 - .L_20)
.L_20:
        /*0078*/ 	.word	0x00000008
.L_21:


//--------------------- .nv.callgraph             --------------------------
	.section	.nv.callgraph,"",@"SHT_CUDA_CALLGRAPH"
	.align	4
	.sectionentsize	8
	.align		4
        /*0000*/ 	.word	0x00000000
	.align		4
        /*0004*/ 	.word	0xffffffff
	.align		4
        /*0008*/ 	.word	0x00000000
	.align		4
        /*000c*/ 	.word	0xfffffffe
	.align		4
        /*0010*/ 	.word	0x00000000
	.align		4
        /*0014*/ 	.word	0xfffffffd
	.align		4
        /*0018*/ 	.word	0x00000000
	.align		4
        /*001c*/ 	.word	0xfffffffc


//--------------------- .text._Z4vaddPKfS0_Pfi    --------------------------
	.section	.text._Z4vaddPKfS0_Pfi,"ax",@progbits
	.align	128
        .global         _Z4vaddPKfS0_Pfi
        .type           _Z4vaddPKfS0_Pfi,@function
        .size           _Z4vaddPKfS0_Pfi,(.L_x_1 - _Z4vaddPKfS0_Pfi)
        .other          _Z4vaddPKfS0_Pfi,@"STO_CUDA_ENTRY STV_DEFAULT"
_Z4vaddPKfS0_Pfi:
.text._Z4vaddPKfS0_Pfi:
[----:B------:R-:W-:Y:S01]  /*0000*/  LDC R1, c[0x0][0x37c] ;  /* 0x0000df00ff017b82 */ /* 0x000fe20000000800 */
[----:B------:R-:W0:Y:S07]  /*0010*/  S2R R9, SR_TID.X ;  /* 0x0000000000097919 */ /* 0x000e2e0000002100 */
[----:B------:R-:W0:Y:S01]  /*0020*/  S2UR UR4, SR_CTAID.X ;  /* 0x00000000000479c3 */ /* 0x000e220000002500 */
[----:B------:R-:W1:Y:S01]  /*0030*/  LDCU UR5, c[0x0][0x398] ;  /* 0x00007300ff0577ac */ /* 0x000e620008000800 */
[----:B0-----:R-:W-:-:S05]  /*0040*/  IMAD R9, R9, UR4, R9 ;  /* 0x0000000409097c24 */ /* 0x001fca000f8e0209 */
[----:B-1----:R-:W-:-:S13]  /*0050*/  ISETP.GE.AND P0, PT, R9, UR5, PT ;  /* 0x0000000509007c0c */ /* 0x002fda000bf06270 */
[----:B------:R-:W-:Y:S05]  /*0060*/  @P0 EXIT ;  /* 0x000000000000094d */ /* 0x000fea0003800000 */
[----:B------:R-:W0:Y:S01]  /*0070*/  LDC.64 R2, c[0x0][0x380] ;  /* 0x0000e000ff027b82 */ /* 0x000e220000000a00 */
[----:B------:R-:W1:Y:S07]  /*0080*/  LDCU.64 UR4, c[0x0][0x358] ;  /* 0x00006b00ff0477ac */ /* 0x000e6e0008000a00 */
[----:B------:R-:W2:Y:S08]  /*0090*/  LDC.64 R4, c[0x0][0x388] ;  /* 0x0000e200ff047b82 */ /* 0x000eb00000000a00 */
[----:B------:R-:W3:Y:S01]  /*00a0*/  LDC.64 R6, c[0x0][0x390] ;  /* 0x0000e400ff067b82 */ /* 0x000ee20000000a00 */
[----:B0-----:R-:W-:-:S06]  /*00b0*/  IMAD.WIDE R2, R9, 0x4, R2 ;  /* 0x0000000409027825 */ /* 0x001fcc00078e0202 */
[----:B-1----:R-:W4:Y:S01]  /*00c0*/  LDG.E R2, desc[UR4][R2.64] ;  /* 0x0000000402027981 */ /* 0x002f22000c1e1900 */
[----:B--2---:R-:W-:-:S06]  /*00d0*/  IMAD.WIDE R4, R9, 0x4, R4 ;  /* 0x0000000409047825 */ /* 0x004fcc00078e0204 */
[----:B------:R-:W4:Y:S01]  /*00e0*/  LDG.E R5, desc[UR4][R4.64] ;  /* 0x0000000404057981 */ /* 0x000f22000c1e1900 */
[----:B---3--:R-:W-:-:S04]  /*00f0*/  IMAD.WIDE R6, R9, 0x4, R6 ;  /* 0x0000000409067825 */ /* 0x008fc800078e0206 */
[----:B----4-:R-:W-:-:S05]  /*0100*/  FADD R9, R2, R5 ;  /* 0x0000000502097221 */ /* 0x010fca0000000000 */
[----:B------:R-:W-:Y:S01]  /*0110*/  STG.E desc[UR4][R6.64], R9 ;  /* 0x0000000906007986 */ /* 0x000fe2000c101904 */
[----:B------:R-:W-:Y:S05]  /*0120*/  EXIT ;  /* 0x000000000000794d */ /* 0x000fea0003800000 */
.L_x_0:
[----:B------:R-:W-:-:S00]  /*0130*/  BRA `(.L_x_0) ;  /* 0xfffffffc00fc7947 */ /* 0x000fc0000383ffff */
[----:B------:R-:W-:-:S00]  /*0140*/  NOP ;  /* 0x0000000000007918 */ /* 0x000fc00000000000 */
        /* <DEDUP_REMOVED lines=11> */
.L_x_1:


//--------------------- .nv.shared.reserved.0     --------------------------
	.section	.nv.shared.reserved.0,"aw",@nobits
	.weak		__nv_reservedSMEM_offset_0_alias
	.size		__nv_reservedSMEM_offset_0_alias, 0, 64
	.other		__nv_reservedSMEM_offset_0_alias,@"STO_CUDA_RESERVED_SHARED STV_DEFAULT"
__nv_reservedSMEM_offset_0_alias:
	.zero		0
	.zero		64


//--------------------- .nv.constant0._Z4vaddPKfS0_Pfi --------------------------
	.section	.nv.constant0._Z4vaddPKfS0_Pfi,"a",@progbits
	.sectionflags	@""
	.align	4
.nv.constant0._Z4vaddPKfS0_Pfi:
	.zero		924


//--------------------- SYMBOLS --------------------------

	.type		.nv.reservedSmem.offset0,@object
	.size		.nv.reservedSmem.offset0,0x4
